	.headerflags	@"EF_CUDA_TEXMODE_UNIFIED EF_CUDA_64BIT_ADDRESS EF_CUDA_ACCELERATORS EF_CUDA_SM90 EF_CUDA_VIRTUAL_SM(EF_CUDA_SM90)"
	.elftype	@"ET_EXEC"


//--------------------- .nv.info                  --------------------------
	.section	.nv.info,"",@"SHT_CUDA_INFO"
	.align	4


	//----- nvinfo : EIATTR_REGCOUNT
	.align		4
        /*0000*/ 	.byte	0x04, 0x2f
        /*0002*/ 	.short	(.L_3 - .L_2)
	.align		4
.L_2:
        /*0004*/ 	.word	index@(triton_poi_fused__native_batch_norm_legit_no_training_add_convolution_relu_1)
        /*0008*/ 	.word	0x00000018


	//----- nvinfo : EIATTR_MIN_STACK_SIZE
	.align		4
.L_3:
        /*000c*/ 	.byte	0x04, 0x12
        /*000e*/ 	.short	(.L_5 - .L_4)
	.align		4
.L_4:
        /*0010*/ 	.word	index@(triton_poi_fused__native_batch_norm_legit_no_training_add_convolution_relu_1)
        /*0014*/ 	.word	0x00000000


	//----- nvinfo : EIATTR_FRAME_SIZE
	.align		4
.L_5:
        /*0018*/ 	.byte	0x04, 0x11
        /*001a*/ 	.short	(.L_7 - .L_6)
	.align		4
.L_6:
        /*001c*/ 	.word	index@(triton_poi_fused__native_batch_norm_legit_no_training_add_convolution_relu_1)
        /*0020*/ 	.word	0x00000000


	//----- nvinfo : EIATTR_MIN_STACK_SIZE
	.align		4
.L_7:
        /*0024*/ 	.byte	0x04, 0x12
        /*0026*/ 	.short	(.L_9 - .L_8)
	.align		4
.L_8:
        /*0028*/ 	.word	index@(triton_poi_fused__native_batch_norm_legit_no_training_add_convolution_relu_1)
        /*002c*/ 	.word	0x00000000
.L_9:


//--------------------- .nv.info.triton_poi_fused__native_batch_norm_legit_no_training_add_convolution_relu_1 --------------------------
	.section	.nv.info.triton_poi_fused__native_batch_norm_legit_no_training_add_convolution_relu_1,"",@"SHT_CUDA_INFO"
	.sectionflags	@""
	.align	4


	//----- nvinfo : EIATTR_CUDA_API_VERSION
	.align		4
        /*0000*/ 	.byte	0x04, 0x37
        /*0002*/ 	.short	(.L_11 - .L_10)
.L_10:
        /*0004*/ 	.word	0x0000007c


	//----- nvinfo : EIATTR_KPARAM_INFO
	.align		4
.L_11:
        /*0008*/ 	.byte	0x04, 0x17
        /*000a*/ 	.short	(.L_13 - .L_12)
.L_12:
        /*000c*/ 	.word	0x00000000
        /*0010*/ 	.short	0x0008
        /*0012*/ 	.short	0x0040
        /*0014*/ 	.byte	0x00, 0xf0, 0x11, 0x00


	//----- nvinfo : EIATTR_KPARAM_INFO
	.align		4
.L_13:
        /*0018*/ 	.byte	0x04, 0x17
        /*001a*/ 	.short	(.L_15 - .L_14)
.L_14:
        /*001c*/ 	.word	0x00000000
        /*0020*/ 	.short	0x0007
        /*0022*/ 	.short	0x0038
        /*0024*/ 	.byte	0x00, 0xf4, 0x21, 0x00


	//----- nvinfo : EIATTR_KPARAM_INFO
	.align		4
.L_15:
        /*0028*/ 	.byte	0x04, 0x17
        /*002a*/ 	.short	(.L_17 - .L_16)
.L_16:
        /*002c*/ 	.word	0x00000000
        /*0030*/ 	.short	0x0006
        /*0032*/ 	.short	0x0030
        /*0034*/ 	.byte	0x00, 0xf4, 0x21, 0x00


	//----- nvinfo : EIATTR_KPARAM_INFO
	.align		4
.L_17:
        /*0038*/ 	.byte	0x04, 0x17
        /*003a*/ 	.short	(.L_19 - .L_18)
.L_18:
        /*003c*/ 	.word	0x00000000
        /*0040*/ 	.short	0x0005
        /*0042*/ 	.short	0x0028
        /*0044*/ 	.byte	0x00, 0xf4, 0x21, 0x00


	//----- nvinfo : EIATTR_KPARAM_INFO
	.align		4
.L_19:
        /*0048*/ 	.byte	0x04, 0x17
        /*004a*/ 	.short	(.L_21 - .L_20)
.L_20:
        /*004c*/ 	.word	0x00000000
        /*0050*/ 	.short	0x0004
        /*0052*/ 	.short	0x0020
        /*0054*/ 	.byte	0x00, 0xf4, 0x21, 0x00


	//----- nvinfo : EIATTR_KPARAM_INFO
	.align		4
.L_21:
        /*0058*/ 	.byte	0x04, 0x17
        /*005a*/ 	.short	(.L_23 - .L_22)
.L_22:
        /*005c*/ 	.word	0x00000000
        /*0060*/ 	.short	0x0003
        /*0062*/ 	.short	0x0018
        /*0064*/ 	.byte	0x00, 0xf4, 0x21, 0x00


	//----- nvinfo : EIATTR_KPARAM_INFO
	.align		4
.L_23:
        /*0068*/ 	.byte	0x04, 0x17
        /*006a*/ 	.short	(.L_25 - .L_24)
.L_24:
        /*006c*/ 	.word	0x00000000
        /*0070*/ 	.short	0x0002
        /*0072*/ 	.short	0x0010
        /*0074*/ 	.byte	0x00, 0xf4, 0x21, 0x00


	//----- nvinfo : EIATTR_KPARAM_INFO
	.align		4
.L_25:
        /*0078*/ 	.byte	0x04, 0x17
        /*007a*/ 	.short	(.L_27 - .L_26)
.L_26:
        /*007c*/ 	.word	0x00000000
        /*0080*/ 	.short	0x0001
        /*0082*/ 	.short	0x0008
        /*0084*/ 	.byte	0x00, 0xf4, 0x21, 0x00


	//----- nvinfo : EIATTR_KPARAM_INFO
	.align		4
.L_27:
        /*0088*/ 	.byte	0x04, 0x17
        /*008a*/ 	.short	(.L_29 - .L_28)
.L_28:
        /*008c*/ 	.word	0x00000000
        /*0090*/ 	.short	0x0000
        /*0092*/ 	.short	0x0000
        /*0094*/ 	.byte	0x00, 0xf4, 0x21, 0x00


	//----- nvinfo : EIATTR_SPARSE_MMA_MASK
	.align		4
.L_29:
        /*0098*/ 	.byte	0x03, 0x50
        /*009a*/ 	.short	0x0000


	//----- nvinfo : EIATTR_MAXREG_COUNT
	.align		4
        /*009c*/ 	.byte	0x03, 0x1b
        /*009e*/ 	.short	0x00ff


	//----- nvinfo : EIATTR_EXIT_INSTR_OFFSETS
	.align		4
        /*00a0*/ 	.byte	0x04, 0x1c
        /*00a2*/ 	.short	(.L_31 - .L_30)


	//   ....[0]....
.L_30:
        /*00a4*/ 	.word	0x00000400


	//----- nvinfo : EIATTR_REQNTID
	.align		4
.L_31:
        /*00a8*/ 	.byte	0x04, 0x10
        /*00aa*/ 	.short	(.L_33 - .L_32)
.L_32:
        /*00ac*/ 	.word	0x00000100
        /*00b0*/ 	.word	0x00000001
        /*00b4*/ 	.word	0x00000001


	//----- nvinfo : EIATTR_CBANK_PARAM_SIZE
	.align		4
.L_33:
        /*00b8*/ 	.byte	0x03, 0x19
        /*00ba*/ 	.short	0x0044


	//----- nvinfo : EIATTR_PARAM_CBANK
	.align		4
        /*00bc*/ 	.byte	0x04, 0x0a
        /*00be*/ 	.short	(.L_35 - .L_34)
	.align		4
.L_34:
        /*00c0*/ 	.word	index@(.nv.constant0.triton_poi_fused__native_batch_norm_legit_no_training_add_convolution_relu_1)
        /*00c4*/ 	.short	0x0210
        /*00c6*/ 	.short	0x0044


	//----- nvinfo : EIATTR_SW_WAR
	.align		4
.L_35:
        /*00c8*/ 	.byte	0x04, 0x36
        /*00ca*/ 	.short	(.L_37 - .L_36)
.L_36:
        /*00cc*/ 	.word	0x00000008
.L_37:


//--------------------- .nv.callgraph             --------------------------
	.section	.nv.callgraph,"",@"SHT_CUDA_CALLGRAPH"
	.align	4
	.sectionentsize	8
	.align		4
        /*0000*/ 	.word	0x00000000
	.align		4
        /*0004*/ 	.word	0xffffffff
	.align		4
        /*0008*/ 	.word	0x00000000
	.align		4
        /*000c*/ 	.word	0xfffffffe
	.align		4
        /*0010*/ 	.word	0x00000000
	.align		4
        /*0014*/ 	.word	0xfffffffd
	.align		4
        /*0018*/ 	.word	0x00000000
	.align		4
        /*001c*/ 	.word	0xfffffffc


//--------------------- .nv.constant4             --------------------------
	.section	.nv.constant4,"a",@progbits
	.align	8
	.align		8
.nv.constant4:
        /*0000*/ 	.dword	_$_str
	.align		8
        /*0008*/ 	.dword	_$_str_$_2


//--------------------- .text.triton_poi_fused__native_batch_norm_legit_no_training_add_convolution_relu_1 --------------------------
	.section	.text.triton_poi_fused__native_batch_norm_legit_no_training_add_convolution_relu_1,"ax",@progbits
	.align	128
        .global         triton_poi_fused__native_batch_norm_legit_no_training_add_convolution_relu_1
        .type           triton_poi_fused__native_batch_norm_legit_no_training_add_convolution_relu_1,@function
        .size           triton_poi_fused__native_batch_norm_legit_no_training_add_convolution_relu_1,(.L_x_1 - triton_poi_fused__native_batch_norm_legit_no_training_add_convolution_relu_1)
        .other          triton_poi_fused__native_batch_norm_legit_no_training_add_convolution_relu_1,@"STO_CUDA_ENTRY STV_DEFAULT"
triton_poi_fused__native_batch_norm_legit_no_training_add_convolution_relu_1:
.text.triton_poi_fused__native_batch_norm_legit_no_training_add_convolution_relu_1:
[----:B------:R-:W-:Y:S01]  /*0000*/  LDC R1, c[0x0][0x28] ;  /* 0x00000a00ff017b82 */ /* 0x000fe20000000800 */
[----:B------:R-:W1:Y:S07]  /*0010*/  S2R R0, SR_TID.X ;  /* 0x0000000000007919 */ /* 0x000e6e0000002100 */
[----:B------:R-:W2:Y:S01]  /*0020*/  LDC.64 R4, c[0x0][0x228] ;  /* 0x00008a00ff047b82 */ /* 0x000ea20000000a00 */
[----:B------:R-:W-:Y:S01]  /*0030*/  ULDC.64 UR4, c[0x0][0x208] ;  /* 0x0000820000047ab9 */ /* 0x000fe20000000a00 */
[----:B------:R-:W3:Y:S06]  /*0040*/  S2R R9, SR_CTAID.X ;  /* 0x0000000000097919 */ /* 0x000eec0000002500 */
[----:B------:R-:W4:Y:S08]  /*0050*/  LDC.64 R16, c[0x0][0x218] ;  /* 0x00008600ff107b82 */ /* 0x000f300000000a00 */
[----:B------:R-:W5:Y:S08]  /*0060*/  LDC.64 R18, c[0x0][0x220] ;  /* 0x00008800ff127b82 */ /* 0x000f700000000a00 */
[----:B------:R-:W4:Y:S01]  /*0070*/  LDC.64 R12, c[0x0][0x230] ;  /* 0x00008c00ff0c7b82 */ /* 0x000f220000000a00 */
[----:B-1----:R-:W-:-:S07]  /*0080*/  SHF.L.U32 R0, R0, 0x1, RZ ;  /* 0x0000000100007819 */ /* 0x002fce00000006ff */
[----:B------:R-:W1:Y:S01]  /*0090*/  LDC.64 R10, c[0x0][0x238] ;  /* 0x00008e00ff0a7b82 */ /* 0x000e620000000a00 */
[----:B---3--:R-:W-:Y:S02]  /*00a0*/  SHF.R.S32.HI R2, RZ, 0x16, R9 ;  /* 0x00000016ff027819 */ /* 0x008fe40000011409 */
[----:B------:R-:W-:Y:S02]  /*00b0*/  LOP3.LUT R0, R0, 0x1fe, RZ, 0xc0, !PT ;  /* 0x000001fe00007812 */ /* 0x000fe400078ec0ff */
[----:B------:R-:W-:-:S03]  /*00c0*/  SGXT R2, R2, 0x1 ;  /* 0x000000010202781a */ /* 0x000fc60000000200 */
[----:B------:R-:W3:Y:S01]  /*00d0*/  LDC.64 R6, c[0x0][0x240] ;  /* 0x00009000ff067b82 */ /* 0x000ee20000000a00 */
[----:B------:R-:W-:-:S04]  /*00e0*/  LEA R9, R9, R0, 0x9 ;  /* 0x0000000009097211 */ /* 0x000fc800078e48ff */
[----:B------:R-:W-:-:S04]  /*00f0*/  LEA.HI R2, R2, R9, RZ, 0xc ;  /* 0x0000000902027211 */ /* 0x000fc800078f60ff */
[----:B------:R-:W-:-:S04]  /*0100*/  SHF.R.S32.HI R2, RZ, 0xc, R2 ;  /* 0x0000000cff027819 */ /* 0x000fc80000011402 */
[----:B------:R-:W-:-:S04]  /*0110*/  LEA.HI R0, R2, R2, RZ, 0x4 ;  /* 0x0000000202007211 */ /* 0x000fc800078f20ff */
[----:B------:R-:W-:-:S04]  /*0120*/  LOP3.LUT R15, R0, 0xfffffff0, RZ, 0xc0, !PT ;  /* 0xfffffff0000f7812 */ /* 0x000fc800078ec0ff */
[----:B------:R-:W-:Y:S02]  /*0130*/  IADD3 R15, R2, -R15, RZ ;  /* 0x8000000f020f7210 */ /* 0x000fe40007ffe0ff */
[----:B------:R-:W1:Y:S03]  /*0140*/  LDC.64 R2, c[0x0][0x210] ;  /* 0x00008400ff027b82 */ /* 0x000e660000000a00 */
[----:B--2---:R-:W-:-:S05]  /*0150*/  IMAD.WIDE R4, R15, 0x4, R4 ;  /* 0x000000040f047825 */ /* 0x004fca00078e0204 */
[----:B------:R-:W2:Y:S01]  /*0160*/  LDG.E.EL R8, desc[UR4][R4.64] ;  /* 0x0000000404087981 */ /* 0x000ea2000c2e1900 */
[----:B----4-:R-:W-:-:S04]  /*0170*/  IMAD.WIDE R16, R15, 0x4, R16 ;  /* 0x000000040f107825 */ /* 0x010fc800078e0210 */
[----:B-----5:R-:W-:Y:S01]  /*0180*/  IMAD.WIDE R18, R15, 0x4, R18 ;  /* 0x000000040f127825 */ /* 0x020fe200078e0212 */
[----:B------:R4:W5:Y:S04]  /*0190*/  LDG.E.EL R0, desc[UR4][R16.64] ;  /* 0x0000000410007981 */ /* 0x000968000c2e1900 */
[----:B------:R-:W5:Y:S01]  /*01a0*/  LDG.E.EL R14, desc[UR4][R18.64] ;  /* 0x00000004120e7981 */ /* 0x000f62000c2e1900 */
[----:B01----:R-:W-:-:S05]  /*01b0*/  IMAD.WIDE R2, R9, 0x4, R2 ;  /* 0x0000000409027825 */ /* 0x003fca00078e0202 */
[----:B------:R-:W5:Y:S01]  /*01c0*/  LDG.E.64 R4, desc[UR4][R2.64] ;  /* 0x0000000402047981 */ /* 0x000f62000c1e1b00 */
[----:B------:R-:W-:-:S04]  /*01d0*/  IMAD.WIDE R20, R15, 0x4, R12 ;  /* 0x000000040f147825 */ /* 0x000fc800078e020c */
[----:B------:R-:W-:Y:S01]  /*01e0*/  IMAD.WIDE R10, R15, 0x4, R10 ;  /* 0x000000040f0a7825 */ /* 0x000fe200078e020a */
[----:B------:R-:W5:Y:S03]  /*01f0*/  LDG.E.EL R12, desc[UR4][R20.64] ;  /* 0x00000004140c7981 */ /* 0x000f66000c2e1900 */
[C---:B---3--:R-:W-:Y:S01]  /*0200*/  IMAD.WIDE R6, R9.reuse, 0x4, R6 ;  /* 0x0000000409067825 */ /* 0x048fe200078e0206 */
[----:B------:R0:W3:Y:S05]  /*0210*/  LDG.E.EL R13, desc[UR4][R10.64] ;  /* 0x000000040a0d7981 */ /* 0x0000ea000c2e1900 */
[----:B------:R-:W3:Y:S01]  /*0220*/  LDG.E.64 R6, desc[UR4][R6.64] ;  /* 0x0000000406067981 */ /* 0x000ee2000c1e1b00 */
[----:B----4-:R-:W-:Y:S01]  /*0230*/  HFMA2.MMA R16, -RZ, RZ, 1.625, 0 ;  /* 0x3e800000ff107435 */ /* 0x010fe200000001ff */
[----:B0-----:R-:W0:Y:S02]  /*0240*/  LDC.64 R10, c[0x0][0x248] ;  /* 0x00009200ff0a7b82 */ /* 0x001e240000000a00 */
[----:B0-----:R-:W-:-:S04]  /*0250*/  IMAD.WIDE R10, R9, 0x4, R10 ;  /* 0x00000004090a7825 */ /* 0x001fc800078e020a */
[----:B--2---:R-:W-:-:S04]  /*0260*/  FADD R8, R8, 9.9999997473787516356e-06 ;  /* 0x3727c5ac08087421 */ /* 0x004fc80000000000 */
[----:B------:R-:W0:Y:S02]  /*0270*/  MUFU.SQRT R15, R8 ;  /* 0x00000008000f7308 */ /* 0x000e240000002000 */
[C---:B0-----:R-:W-:Y:S02]  /*0280*/  FSETP.GT.AND P0, PT, R15.reuse, 8.50705917302346158658e+37, PT ;  /* 0x7e8000000f00780b */ /* 0x041fe40003f04000 */
[----:B------:R-:W-:-:S11]  /*0290*/  FSETP.GEU.AND P1, PT, R15, 1.175494350822287508e-38, PT ;  /* 0x008000000f00780b */ /* 0x000fd60003f2e000 */
[----:B------:R-:W-:-:S04]  /*02a0*/  @P0 FMUL R15, R15, 0.25 ;  /* 0x3e8000000f0f0820 */ /* 0x000fc80000400000 */
[----:B------:R-:W-:-:S06]  /*02b0*/  @!P1 FMUL R15, R15, 16777216 ;  /* 0x4b8000000f0f9820 */ /* 0x000fcc0000400000 */
[----:B------:R-:W0:Y:S01]  /*02c0*/  MUFU.RCP R15, R15 ;  /* 0x0000000f000f7308 */ /* 0x000e220000001000 */
[----:B------:R-:W-:Y:S01]  /*02d0*/  FSEL R16, R16, 1, P0 ;  /* 0x3f80000010107808 */ /* 0x000fe20000000000 */
[--C-:B-----5:R-:W-:Y:S01]  /*02e0*/  FADD R5, R5, R0.reuse ;  /* 0x0000000005057221 */ /* 0x120fe20000000000 */
[----:B------:R-:W-:-:S03]  /*02f0*/  FADD R4, R4, R0 ;  /* 0x0000000004047221 */ /* 0x000fc60000000000 */
[----:B------:R-:W-:Y:S01]  /*0300*/  @!P1 FMUL R16, R16, 16777216 ;  /* 0x4b80000010109820 */ /* 0x000fe20000400000 */
[C---:B------:R-:W-:Y:S01]  /*0310*/  FADD R0, -R14.reuse, R5 ;  /* 0x000000050e007221 */ /* 0x040fe20000000100 */
[----:B------:R-:W-:Y:S02]  /*0320*/  FADD R14, -R14, R4 ;  /* 0x000000040e0e7221 */ /* 0x000fe40000000100 */
[----:B0-----:R-:W-:-:S04]  /*0330*/  FMUL R17, R15, R16 ;  /* 0x000000100f117220 */ /* 0x001fc80000400000 */
[-C--:B------:R-:W-:Y:S01]  /*0340*/  FMUL R0, R0, R17.reuse ;  /* 0x0000001100007220 */ /* 0x080fe20000400000 */
[----:B------:R-:W-:-:S03]  /*0350*/  FMUL R14, R14, R17 ;  /* 0x000000110e0e7220 */ /* 0x000fc60000400000 */
[C-C-:B---3--:R-:W-:Y:S01]  /*0360*/  FFMA R0, R12.reuse, R0, R13.reuse ;  /* 0x000000000c007223 */ /* 0x148fe2000000000d */
[----:B------:R-:W-:-:S04]  /*0370*/  FFMA R13, R12, R14, R13 ;  /* 0x0000000e0c0d7223 */ /* 0x000fc8000000000d */
[----:B------:R-:W-:Y:S01]  /*0380*/  FSETP.GEU.AND P1, PT, R0, -R7, PT ;  /* 0x800000070000720b */ /* 0x000fe20003f2e000 */
[----:B------:R-:W-:Y:S01]  /*0390*/  FADD R7, R7, R0 ;  /* 0x0000000007077221 */ /* 0x000fe20000000000 */
[----:B------:R-:W-:Y:S01]  /*03a0*/  FADD R0, R6, R13 ;  /* 0x0000000d06007221 */ /* 0x000fe20000000000 */
[----:B------:R-:W-:-:S03]  /*03b0*/  FSETP.GEU.AND P0, PT, R13, -R6, PT ;  /* 0x800000060d00720b */ /* 0x000fc60003f0e000 */
[----:B------:R-:W-:Y:S02]  /*03c0*/  FSEL R7, R7, RZ, P1 ;  /* 0x000000ff07077208 */ /* 0x000fe40000800000 */
[----:B------:R-:W-:Y:S01]  /*03d0*/  FSEL R6, R0, RZ, P0 ;  /* 0x000000ff00067208 */ /* 0x000fe20000000000 */
[----:B------:R-:W-:Y:S04]  /*03e0*/  STG.E.64 desc[UR4][R2.64], R4 ;  /* 0x0000000402007986 */ /* 0x000fe8000c101b04 */
[----:B------:R-:W-:Y:S01]  /*03f0*/  STG.E.64 desc[UR4][R10.64], R6 ;  /* 0x000000060a007986 */ /* 0x000fe2000c101b04 */
[----:B------:R-:W-:Y:S05]  /*0400*/  EXIT ;  /* 0x000000000000794d */ /* 0x000fea0003800000 */
.L_x_0:
[----:B------:R-:W-:-:S00]  /*0410*/  BRA `(.L_x_0) ;  /* 0xfffffffc00fc7947 */ /* 0x000fc0000383ffff */
[----:B------:R-:W-:-:S00]  /*0420*/  NOP ;  /* 0x0000000000007918 */ /* 0x000fc00000000000 */
        /* <DEDUP_REMOVED lines=13> */
.L_x_1:


//--------------------- .nv.global.init           --------------------------
	.section	.nv.global.init,"aw",@progbits
.nv.global.init:
	.type		_$_str,@object
	.size		_$_str,(_$_str_$_2 - _$_str)
_$_str:
        /*0000*/ 	.byte	0x5f, 0x5f, 0x43, 0x55, 0x44, 0x41, 0x5f, 0x46, 0x54, 0x5a, 0x00
	.type		_$_str_$_2,@object
	.size		_$_str_$_2,(.L_1 - _$_str_$_2)
_$_str_$_2:
        /*000b*/ 	.byte	0x5f, 0x5f, 0x43, 0x55, 0x44, 0x41, 0x5f, 0x50, 0x52, 0x45, 0x43, 0x5f, 0x53, 0x51, 0x52, 0x54
        /*001b*/ 	.byte	0x00
.L_1:


//--------------------- .nv.constant0.triton_poi_fused__native_batch_norm_legit_no_training_add_convolution_relu_1 --------------------------
	.section	.nv.constant0.triton_poi_fused__native_batch_norm_legit_no_training_add_convolution_relu_1,"a",@progbits
	.sectionflags	@""
	.align	4
.nv.constant0.triton_poi_fused__native_batch_norm_legit_no_training_add_convolution_relu_1:
	.zero		596
